	.headerflags	@"EF_CUDA_TEXMODE_UNIFIED EF_CUDA_64BIT_ADDRESS EF_CUDA_ACCELERATORS EF_CUDA_SM90 EF_CUDA_VIRTUAL_SM(EF_CUDA_SM90)"
	.elftype	@"ET_EXEC"


//--------------------- .nv.info                  --------------------------
	.section	.nv.info,"",@"SHT_CUDA_INFO"
	.align	4


	//----- nvinfo : EIATTR_REGCOUNT
	.align		4
        /*0000*/ 	.byte	0x04, 0x2f
        /*0002*/ 	.short	(.L_1 - .L_0)
	.align		4
.L_0:
        /*0004*/ 	.word	index@(triton_poi_fused_cat_2)
        /*0008*/ 	.word	0x0000000e


	//----- nvinfo : EIATTR_MIN_STACK_SIZE
	.align		4
.L_1:
        /*000c*/ 	.byte	0x04, 0x12
        /*000e*/ 	.short	(.L_3 - .L_2)
	.align		4
.L_2:
        /*0010*/ 	.word	index@(triton_poi_fused_cat_2)
        /*0014*/ 	.word	0x00000000


	//----- nvinfo : EIATTR_FRAME_SIZE
	.align		4
.L_3:
        /*0018*/ 	.byte	0x04, 0x11
        /*001a*/ 	.short	(.L_5 - .L_4)
	.align		4
.L_4:
        /*001c*/ 	.word	index@(triton_poi_fused_cat_2)
        /*0020*/ 	.word	0x00000000


	//----- nvinfo : EIATTR_MIN_STACK_SIZE
	.align		4
.L_5:
        /*0024*/ 	.byte	0x04, 0x12
        /*0026*/ 	.short	(.L_7 - .L_6)
	.align		4
.L_6:
        /*0028*/ 	.word	index@(triton_poi_fused_cat_2)
        /*002c*/ 	.word	0x00000000
.L_7:


//--------------------- .nv.info.triton_poi_fused_cat_2 --------------------------
	.section	.nv.info.triton_poi_fused_cat_2,"",@"SHT_CUDA_INFO"
	.sectionflags	@""
	.align	4


	//----- nvinfo : EIATTR_CUDA_API_VERSION
	.align		4
        /*0000*/ 	.byte	0x04, 0x37
        /*0002*/ 	.short	(.L_9 - .L_8)
.L_8:
        /*0004*/ 	.word	0x0000007c


	//----- nvinfo : EIATTR_KPARAM_INFO
	.align		4
.L_9:
        /*0008*/ 	.byte	0x04, 0x17
        /*000a*/ 	.short	(.L_11 - .L_10)
.L_10:
        /*000c*/ 	.word	0x00000000
        /*0010*/ 	.short	0x0003
        /*0012*/ 	.short	0x0018
        /*0014*/ 	.byte	0x00, 0xf0, 0x11, 0x00


	//----- nvinfo : EIATTR_KPARAM_INFO
	.align		4
.L_11:
        /*0018*/ 	.byte	0x04, 0x17
        /*001a*/ 	.short	(.L_13 - .L_12)
.L_12:
        /*001c*/ 	.word	0x00000000
        /*0020*/ 	.short	0x0002
        /*0022*/ 	.short	0x0010
        /*0024*/ 	.byte	0x00, 0xf4, 0x21, 0x00


	//----- nvinfo : EIATTR_KPARAM_INFO
	.align		4
.L_13:
        /*0028*/ 	.byte	0x04, 0x17
        /*002a*/ 	.short	(.L_15 - .L_14)
.L_14:
        /*002c*/ 	.word	0x00000000
        /*0030*/ 	.short	0x0001
        /*0032*/ 	.short	0x0008
        /*0034*/ 	.byte	0x00, 0xf4, 0x21, 0x00


	//----- nvinfo : EIATTR_KPARAM_INFO
	.align		4
.L_15:
        /*0038*/ 	.byte	0x04, 0x17
        /*003a*/ 	.short	(.L_17 - .L_16)
.L_16:
        /*003c*/ 	.word	0x00000000
        /*0040*/ 	.short	0x0000
        /*0042*/ 	.short	0x0000
        /*0044*/ 	.byte	0x00, 0xf4, 0x21, 0x00


	//----- nvinfo : EIATTR_SPARSE_MMA_MASK
	.align		4
.L_17:
        /*0048*/ 	.byte	0x03, 0x50
        /*004a*/ 	.short	0x0000


	//----- nvinfo : EIATTR_MAXREG_COUNT
	.align		4
        /*004c*/ 	.byte	0x03, 0x1b
        /*004e*/ 	.short	0x00ff


	//----- nvinfo : EIATTR_EXIT_INSTR_OFFSETS
	.align		4
        /*0050*/ 	.byte	0x04, 0x1c
        /*0052*/ 	.short	(.L_19 - .L_18)


	//   ....[0]....
.L_18:
        /*0054*/ 	.word	0x000002a0


	//   ....[1]....
        /*0058*/ 	.word	0x000002c0


	//----- nvinfo : EIATTR_REQNTID
	.align		4
.L_19:
        /*005c*/ 	.byte	0x04, 0x10
        /*005e*/ 	.short	(.L_21 - .L_20)
.L_20:
        /*0060*/ 	.word	0x00000080
        /*0064*/ 	.word	0x00000001
        /*0068*/ 	.word	0x00000001


	//----- nvinfo : EIATTR_CBANK_PARAM_SIZE
	.align		4
.L_21:
        /*006c*/ 	.byte	0x03, 0x19
        /*006e*/ 	.short	0x001c


	//----- nvinfo : EIATTR_PARAM_CBANK
	.align		4
        /*0070*/ 	.byte	0x04, 0x0a
        /*0072*/ 	.short	(.L_23 - .L_22)
	.align		4
.L_22:
        /*0074*/ 	.word	index@(.nv.constant0.triton_poi_fused_cat_2)
        /*0078*/ 	.short	0x0210
        /*007a*/ 	.short	0x001c


	//----- nvinfo : EIATTR_SW_WAR
	.align		4
.L_23:
        /*007c*/ 	.byte	0x04, 0x36
        /*007e*/ 	.short	(.L_25 - .L_24)
.L_24:
        /*0080*/ 	.word	0x00000008
.L_25:


//--------------------- .nv.callgraph             --------------------------
	.section	.nv.callgraph,"",@"SHT_CUDA_CALLGRAPH"
	.align	4
	.sectionentsize	8
	.align		4
        /*0000*/ 	.word	0x00000000
	.align		4
        /*0004*/ 	.word	0xffffffff
	.align		4
        /*0008*/ 	.word	0x00000000
	.align		4
        /*000c*/ 	.word	0xfffffffe
	.align		4
        /*0010*/ 	.word	0x00000000
	.align		4
        /*0014*/ 	.word	0xfffffffd
	.align		4
        /*0018*/ 	.word	0x00000000
	.align		4
        /*001c*/ 	.word	0xfffffffc


//--------------------- .text.triton_poi_fused_cat_2 --------------------------
	.section	.text.triton_poi_fused_cat_2,"ax",@progbits
	.align	128
        .global         triton_poi_fused_cat_2
        .type           triton_poi_fused_cat_2,@function
        .size           triton_poi_fused_cat_2,(.L_x_1 - triton_poi_fused_cat_2)
        .other          triton_poi_fused_cat_2,@"STO_CUDA_ENTRY STV_DEFAULT"
triton_poi_fused_cat_2:
.text.triton_poi_fused_cat_2:
[----:B------:R-:W0:Y:S02]  /*0000*/  LDC R1, c[0x0][0x28] ;  /* 0x00000a00ff017b82 */ /* 0x000e240000000800 */
[----:B------:R-:W1:Y:S01]  /*0010*/  S2R R0, SR_TID.X ;  /* 0x0000000000007919 */ /* 0x000e620000002100 */
[----:B------:R-:W-:Y:S01]  /*0020*/  ULDC.64 UR4, c[0x0][0x218] ;  /* 0x0000860000047ab9 */ /* 0x000fe20000000a00 */
[----:B------:R-:W-:Y:S01]  /*0030*/  IMAD.MOV.U32 R10, RZ, RZ, RZ ;  /* 0x000000ffff0a7224 */ /* 0x000fe200078e00ff */
[----:B------:R-:W2:Y:S01]  /*0040*/  S2R R3, SR_CTAID.X ;  /* 0x0000000000037919 */ /* 0x000ea20000002500 */
[----:B-1----:R-:W-:-:S05]  /*0050*/  LOP3.LUT R0, R0, 0x7f, RZ, 0xc0, !PT ;  /* 0x0000007f00007812 */ /* 0x002fca00078ec0ff */
[----:B--2---:R-:W-:Y:S02]  /*0060*/  IMAD R0, R3, 0x80, R0 ;  /* 0x0000008003007824 */ /* 0x004fe400078e0200 */
[----:B------:R-:W1:Y:S03]  /*0070*/  LDC.64 R2, c[0x0][0x210] ;  /* 0x00008400ff027b82 */ /* 0x000e660000000a00 */
[----:B------:R-:W-:Y:S02]  /*0080*/  SHF.R.S32.HI R5, RZ, 0x1f, R0 ;  /* 0x0000001fff057819 */ /* 0x000fe40000011400 */
[----:B------:R-:W-:Y:S02]  /*0090*/  ISETP.GE.AND P0, PT, R0, 0x800, PT ;  /* 0x000008000000780c */ /* 0x000fe40003f06270 */
[CC--:B------:R-:W-:Y:S02]  /*00a0*/  LEA.HI R4, R5.reuse, R0.reuse, RZ, 0x6 ;  /* 0x0000000005047211 */ /* 0x0c0fe400078f30ff */
[----:B------:R-:W-:-:S02]  /*00b0*/  LEA.HI R8, R5, R0, RZ, 0x9 ;  /* 0x0000000005087211 */ /* 0x000fc400078f48ff */
[----:B------:R-:W-:Y:S02]  /*00c0*/  SHF.R.S32.HI R6, RZ, 0x6, R4 ;  /* 0x00000006ff067819 */ /* 0x000fe40000011404 */
[----:B------:R-:W-:Y:S02]  /*00d0*/  LOP3.LUT R5, R4, 0xffffffc0, RZ, 0xc0, !PT ;  /* 0xffffffc004057812 */ /* 0x000fe400078ec0ff */
[----:B------:R-:W-:Y:S02]  /*00e0*/  LEA.HI R7, R6, R6, RZ, 0x3 ;  /* 0x0000000606077211 */ /* 0x000fe400078f18ff */
[----:B------:R-:W-:Y:S01]  /*00f0*/  SHF.R.S32.HI R9, RZ, 0x9, R8 ;  /* 0x00000009ff097819 */ /* 0x000fe20000011408 */
[----:B------:R-:W-:Y:S01]  /*0100*/  IMAD.IADD R5, R0, 0x1, -R5 ;  /* 0x0000000100057824 */ /* 0x000fe200078e0a05 */
[----:B------:R-:W-:Y:S02]  /*0110*/  LOP3.LUT R7, R7, 0xfffffff8, RZ, 0xc0, !PT ;  /* 0xfffffff807077812 */ /* 0x000fe400078ec0ff */
[----:B------:R-:W-:Y:S01]  /*0120*/  LOP3.LUT R11, R8, 0xfffffe00, RZ, 0xc0, !PT ;  /* 0xfffffe00080b7812 */ /* 0x000fe200078ec0ff */
[----:B------:R-:W-:Y:S01]  /*0130*/  IMAD.SHL.U32 R4, R9, 0x100, RZ ;  /* 0x0000010009047824 */ /* 0x000fe200078e00ff */
[----:B------:R-:W-:Y:S01]  /*0140*/  SHF.R.S32.HI R8, RZ, 0x1f, R5 ;  /* 0x0000001fff087819 */ /* 0x000fe20000011405 */
[----:B------:R-:W-:-:S03]  /*0150*/  IMAD.IADD R7, R6, 0x1, -R7 ;  /* 0x0000000106077824 */ /* 0x000fc600078e0a07 */
[--C-:B------:R-:W-:Y:S01]  /*0160*/  SHF.R.S32.HI R9, RZ, 0x1f, R4.reuse ;  /* 0x0000001fff097819 */ /* 0x100fe20000011404 */
[C---:B------:R-:W-:Y:S01]  /*0170*/  IMAD.SHL.U32 R6, R7.reuse, 0x40, RZ ;  /* 0x0000004007067824 */ /* 0x040fe200078e00ff */
[C---:B------:R-:W-:Y:S02]  /*0180*/  ISETP.GE.AND P2, PT, R7.reuse, 0x4, PT ;  /* 0x000000040700780c */ /* 0x040fe40003f46270 */
[----:B------:R-:W-:Y:S02]  /*0190*/  ISETP.GT.AND P1, PT, R7, 0x3, !P0 ;  /* 0x000000030700780c */ /* 0x000fe40004724270 */
[----:B------:R-:W-:Y:S02]  /*01a0*/  IADD3 R5, P4, P5, R6, R5, R4 ;  /* 0x0000000506057210 */ /* 0x000fe40007d9e004 */
[----:B------:R-:W-:Y:S02]  /*01b0*/  ISETP.LT.AND P3, PT, R0, 0x800, !P2 ;  /* 0x000008000000780c */ /* 0x000fe40005761270 */
[----:B------:R-:W-:-:S02]  /*01c0*/  SHF.R.S32.HI R6, RZ, 0x1f, R6 ;  /* 0x0000001fff067819 */ /* 0x000fc40000011406 */
[----:B------:R-:W-:Y:S02]  /*01d0*/  IADD3 R11, R4, R0, -R11 ;  /* 0x00000000040b7210 */ /* 0x000fe40007ffe80b */
[----:B------:R-:W-:Y:S01]  /*01e0*/  IADD3.X R4, R6, R8, R9, P4, P5 ;  /* 0x0000000806047210 */ /* 0x000fe200027ea409 */
[----:B------:R-:W-:Y:S01]  /*01f0*/  IMAD.MOV.U32 R8, RZ, RZ, RZ ;  /* 0x000000ffff087224 */ /* 0x000fe200078e00ff */
[----:B------:R-:W-:Y:S01]  /*0200*/  LEA R6, P4, R5, UR4, 0x2 ;  /* 0x0000000405067c11 */ /* 0x000fe2000f8810ff */
[----:B-1----:R-:W-:-:S03]  /*0210*/  IMAD.WIDE R2, R11, 0x4, R2 ;  /* 0x000000040b027825 */ /* 0x002fc600078e0202 */
[----:B------:R-:W-:Y:S01]  /*0220*/  LEA.HI.X R7, R5, UR5, R4, 0x2, P4 ;  /* 0x0000000505077c11 */ /* 0x000fe2000a0f1404 */
[----:B------:R-:W-:Y:S01]  /*0230*/  ULDC.64 UR4, c[0x0][0x208] ;  /* 0x0000820000047ab9 */ /* 0x000fe20000000a00 */
[----:B------:R-:W1:Y:S01]  /*0240*/  LDC.64 R4, c[0x0][0x220] ;  /* 0x00008800ff047b82 */ /* 0x000e620000000a00 */
[----:B------:R-:W2:Y:S04]  /*0250*/  @P3 LDG.E R8, desc[UR4][R2.64] ;  /* 0x0000000402083981 */ /* 0x000ea8000c1e1900 */
[----:B------:R-:W3:Y:S01]  /*0260*/  @P1 LDG.E R10, desc[UR4][R6.64+-0x400] ;  /* 0xfffc0004060a1981 */ /* 0x000ee2000c1e1900 */
[----:B-1----:R-:W-:Y:S01]  /*0270*/  IMAD.WIDE R4, R0, 0x4, R4 ;  /* 0x0000000400047825 */ /* 0x002fe200078e0204 */
[----:B--2---:R-:W-:Y:S02]  /*0280*/  SEL R9, R8, RZ, P3 ;  /* 0x000000ff08097207 */ /* 0x004fe40001800000 */
[----:B---3--:R-:W-:Y:S01]  /*0290*/  @P2 SEL R9, R10, RZ, P1 ;  /* 0x000000ff0a092207 */ /* 0x008fe20000800000 */
[----:B------:R-:W-:Y:S06]  /*02a0*/  @P0 EXIT ;  /* 0x000000000000094d */ /* 0x000fec0003800000 */
[----:B------:R-:W-:Y:S01]  /*02b0*/  STG.E desc[UR4][R4.64], R9 ;  /* 0x0000000904007986 */ /* 0x000fe2000c101904 */
[----:B------:R-:W-:Y:S05]  /*02c0*/  EXIT ;  /* 0x000000000000794d */ /* 0x000fea0003800000 */
.L_x_0:
[----:B------:R-:W-:-:S00]  /*02d0*/  BRA `(.L_x_0) ;  /* 0xfffffffc00fc7947 */ /* 0x000fc0000383ffff */
[----:B------:R-:W-:-:S00]  /*02e0*/  NOP ;  /* 0x0000000000007918 */ /* 0x000fc00000000000 */
        /* <DEDUP_REMOVED lines=9> */
.L_x_1:


//--------------------- .nv.constant0.triton_poi_fused_cat_2 --------------------------
	.section	.nv.constant0.triton_poi_fused_cat_2,"a",@progbits
	.sectionflags	@""
	.align	4
.nv.constant0.triton_poi_fused_cat_2:
	.zero		556
